//
// Generated by NVIDIA NVVM Compiler
//
// Compiler Build ID: CL-36424714
// Cuda compilation tools, release 13.0, V13.0.88
// Based on NVVM 20.0.0
//

.version 9.0
.target sm_100
.address_size 64

	// .globl	_Z5add_1PKdS0_Pdi

.visible .entry _Z5add_1PKdS0_Pdi(
	.param .u64 .ptr .align 1 _Z5add_1PKdS0_Pdi_param_0,
	.param .u64 .ptr .align 1 _Z5add_1PKdS0_Pdi_param_1,
	.param .u64 .ptr .align 1 _Z5add_1PKdS0_Pdi_param_2,
	.param .u32 _Z5add_1PKdS0_Pdi_param_3
)
{
	.reg .pred 	%p<2>;
	.reg .b32 	%r<6>;
	.reg .b64 	%rd<11>;
	.reg .b64 	%fd<4>;

	ld.param.u64 	%rd1, [_Z5add_1PKdS0_Pdi_param_0];
	ld.param.u64 	%rd2, [_Z5add_1PKdS0_Pdi_param_1];
	ld.param.u64 	%rd3, [_Z5add_1PKdS0_Pdi_param_2];
	ld.param.u32 	%r2, [_Z5add_1PKdS0_Pdi_param_3];
	mov.u32 	%r3, %ntid.x;
	mov.u32 	%r4, %ctaid.x;
	mov.u32 	%r5, %tid.x;
	mad.lo.s32 	%r1, %r3, %r4, %r5;
	setp.ge.s32 	%p1, %r1, %r2;
	@%p1 bra 	$L__BB0_2;
	cvta.to.global.u64 	%rd4, %rd1;
	cvta.to.global.u64 	%rd5, %rd2;
	cvta.to.global.u64 	%rd6, %rd3;
	mul.wide.s32 	%rd7, %r1, 8;
	add.s64 	%rd8, %rd4, %rd7;
	ld.global.f64 	%fd1, [%rd8];
	add.s64 	%rd9, %rd5, %rd7;
	ld.global.f64 	%fd2, [%rd9];
	add.f64 	%fd3, %fd1, %fd2;
	add.s64 	%rd10, %rd6, %rd7;
	st.global.f64 	[%rd10], %fd3;
$L__BB0_2:
	ret;

}
	// .globl	_Z5add_2PKdS0_Pdi
.visible .entry _Z5add_2PKdS0_Pdi(
	.param .u64 .ptr .align 1 _Z5add_2PKdS0_Pdi_param_0,
	.param .u64 .ptr .align 1 _Z5add_2PKdS0_Pdi_param_1,
	.param .u64 .ptr .align 1 _Z5add_2PKdS0_Pdi_param_2,
	.param .u32 _Z5add_2PKdS0_Pdi_param_3
)
{
	.reg .pred 	%p<2>;
	.reg .b32 	%r<6>;
	.reg .b64 	%rd<11>;
	.reg .b64 	%fd<4>;

	ld.param.u64 	%rd1, [_Z5add_2PKdS0_Pdi_param_0];
	ld.param.u64 	%rd2, [_Z5add_2PKdS0_Pdi_param_1];
	ld.param.u64 	%rd3, [_Z5add_2PKdS0_Pdi_param_2];
	ld.param.u32 	%r2, [_Z5add_2PKdS0_Pdi_param_3];
	mov.u32 	%r3, %ntid.x;
	mov.u32 	%r4, %ctaid.x;
	mov.u32 	%r5, %tid.x;
	mad.lo.s32 	%r1, %r3, %r4, %r5;
	setp.ge.s32 	%p1, %r1, %r2;
	@%p1 bra 	$L__BB1_2;
	cvta.to.global.u64 	%rd4, %rd1;
	cvta.to.global.u64 	%rd5, %rd2;
	cvta.to.global.u64 	%rd6, %rd3;
	mul.wide.s32 	%rd7, %r1, 8;
	add.s64 	%rd8, %rd4, %rd7;
	ld.global.f64 	%fd1, [%rd8];
	add.s64 	%rd9, %rd5, %rd7;
	ld.global.f64 	%fd2, [%rd9];
	add.s64 	%rd10, %rd6, %rd7;
	add.f64 	%fd3, %fd1, %fd2;
	st.global.f64 	[%rd10], %fd3;
$L__BB1_2:
	ret;

}
	// .globl	_Z5add_3PKdS0_Pdi
.visible .entry _Z5add_3PKdS0_Pdi(
	.param .u64 .ptr .align 1 _Z5add_3PKdS0_Pdi_param_0,
	.param .u64 .ptr .align 1 _Z5add_3PKdS0_Pdi_param_1,
	.param .u64 .ptr .align 1 _Z5add_3PKdS0_Pdi_param_2,
	.param .u32 _Z5add_3PKdS0_Pdi_param_3
)
{
	.reg .pred 	%p<2>;
	.reg .b32 	%r<6>;
	.reg .b64 	%rd<11>;
	.reg .b64 	%fd<4>;

	ld.param.u64 	%rd1, [_Z5add_3PKdS0_Pdi_param_0];
	ld.param.u64 	%rd2, [_Z5add_3PKdS0_Pdi_param_1];
	ld.param.u64 	%rd3, [_Z5add_3PKdS0_Pdi_param_2];
	ld.param.u32 	%r2, [_Z5add_3PKdS0_Pdi_param_3];
	mov.u32 	%r3, %ntid.x;
	mov.u32 	%r4, %ctaid.x;
	mov.u32 	%r5, %tid.x;
	mad.lo.s32 	%r1, %r3, %r4, %r5;
	setp.ge.s32 	%p1, %r1, %r2;
	@%p1 bra 	$L__BB2_2;
	cvta.to.global.u64 	%rd4, %rd1;
	cvta.to.global.u64 	%rd5, %rd2;
	cvta.to.global.u64 	%rd6, %rd3;
	mul.wide.s32 	%rd7, %r1, 8;
	add.s64 	%rd8, %rd4, %rd7;
	ld.global.f64 	%fd1, [%rd8];
	add.s64 	%rd9, %rd5, %rd7;
	ld.global.f64 	%fd2, [%rd9];
	add.s64 	%rd10, %rd6, %rd7;
	add.f64 	%fd3, %fd1, %fd2;
	st.global.f64 	[%rd10], %fd3;
$L__BB2_2:
	ret;

}


// ===== COMPILED SASS (sm_100) =====

	.target	sm_100

	.elftype	@"ET_EXEC"


//--------------------- .note.nv.tkinfo           --------------------------
	.section	.note.nv.tkinfo,"",@"SHT_NOTE"
	.sectionflags	@"SHF_NOTE_NV_TKINFO"
	.tkinfo
        /*0018*/ 	.word	0x00000002
        /*0030*/ 	.string	""
        /*0030*/ 	.string	"ptxas"
        /*0030*/ 	.string	"Cuda compilation tools, release 13.0, V13.0.88"
        /*0030*/ 	.string	"Build cuda_13.0.r13.0/compiler.36424714_0"
        /*0030*/ 	.string	"-arch sm_100 -m 64 "



//--------------------- .note.nv.cuinfo           --------------------------
	.section	.note.nv.cuinfo,"",@"SHT_NOTE"
	.sectionflags	@"SHF_NOTE_NV_CUINFO"
        /*0018*/ 	.short	0x0002
        /*001a*/ 	.short	0x0064
        /*001c*/ 	.short	0x0082
	.zero		2


//--------------------- .nv.info                  --------------------------
	.section	.nv.info,"",@"SHT_CUDA_INFO"
	.align	4


	//----- nvinfo : EIATTR_REGCOUNT
	.align		4
        /*0000*/ 	.byte	0x04, 0x2f
        /*0002*/ 	.short	(.L_1 - .L_0)
	.align		4
.L_0:
        /*0004*/ 	.word	index@(_Z5add_1PKdS0_Pdi)
        /*0008*/ 	.word	0x0000000e


	//----- nvinfo : EIATTR_FRAME_SIZE
	.align		4
.L_1:
        /*000c*/ 	.byte	0x04, 0x11
        /*000e*/ 	.short	(.L_3 - .L_2)
	.align		4
.L_2:
        /*0010*/ 	.word	index@(_Z5add_1PKdS0_Pdi)
        /*0014*/ 	.word	0x00000000


	//----- nvinfo : EIATTR_REGCOUNT
	.align		4
.L_3:
        /*0018*/ 	.byte	0x04, 0x2f
        /*001a*/ 	.short	(.L_5 - .L_4)
	.align		4
.L_4:
        /*001c*/ 	.word	index@(_Z5add_2PKdS0_Pdi)
        /*0020*/ 	.word	0x0000000e


	//----- nvinfo : EIATTR_FRAME_SIZE
	.align		4
.L_5:
        /*0024*/ 	.byte	0x04, 0x11
        /*0026*/ 	.short	(.L_7 - .L_6)
	.align		4
.L_6:
        /*0028*/ 	.word	index@(_Z5add_2PKdS0_Pdi)
        /*002c*/ 	.word	0x00000000


	//----- nvinfo : EIATTR_REGCOUNT
	.align		4
.L_7:
        /*0030*/ 	.byte	0x04, 0x2f
        /*0032*/ 	.short	(.L_9 - .L_8)
	.align		4
.L_8:
        /*0034*/ 	.word	index@(_Z5add_3PKdS0_Pdi)
        /*0038*/ 	.word	0x0000000e


	//----- nvinfo : EIATTR_FRAME_SIZE
	.align		4
.L_9:
        /*003c*/ 	.byte	0x04, 0x11
        /*003e*/ 	.short	(.L_11 - .L_10)
	.align		4
.L_10:
        /*0040*/ 	.word	index@(_Z5add_3PKdS0_Pdi)
        /*0044*/ 	.word	0x00000000


	//----- nvinfo : EIATTR_MIN_STACK_SIZE
	.align		4
.L_11:
        /*0048*/ 	.byte	0x04, 0x12
        /*004a*/ 	.short	(.L_13 - .L_12)
	.align		4
.L_12:
        /*004c*/ 	.word	index@(_Z5add_3PKdS0_Pdi)
        /*0050*/ 	.word	0x00000000


	//----- nvinfo : EIATTR_MIN_STACK_SIZE
	.align		4
.L_13:
        /*0054*/ 	.byte	0x04, 0x12
        /*0056*/ 	.short	(.L_15 - .L_14)
	.align		4
.L_14:
        /*0058*/ 	.word	index@(_Z5add_2PKdS0_Pdi)
        /*005c*/ 	.word	0x00000000


	//----- nvinfo : EIATTR_MIN_STACK_SIZE
	.align		4
.L_15:
        /*0060*/ 	.byte	0x04, 0x12
        /*0062*/ 	.short	(.L_17 - .L_16)
	.align		4
.L_16:
        /*0064*/ 	.word	index@(_Z5add_1PKdS0_Pdi)
        /*0068*/ 	.word	0x00000000
.L_17:


//--------------------- .nv.compat                --------------------------
	.section	.nv.compat,"",@"SHT_CUDA_COMPAT_INFO"
	.align	4
        /*0000*/ 	.byte	0x02, 0x09, 0x00, 0x00, 0x02, 0x02, 0x01, 0x00, 0x02, 0x05, 0x05, 0x00, 0x03, 0x07, 0x01, 0x01
        /*0010*/ 	.byte	0x02, 0x03, 0x00, 0x00, 0x02, 0x06, 0x01, 0x00, 0x04, 0x0b, 0x08, 0x00, 0x01, 0x00, 0x00, 0x00
        /*0020*/ 	.byte	0x00, 0x00, 0x00, 0x00


//--------------------- .nv.info._Z5add_3PKdS0_Pdi --------------------------
	.section	.nv.info._Z5add_3PKdS0_Pdi,"",@"SHT_CUDA_INFO"
	.sectionflags	@""
	.align	4


	//----- nvinfo : EIATTR_CUDA_API_VERSION
	.align		4
        /*0000*/ 	.byte	0x04, 0x37
        /*0002*/ 	.short	(.L_19 - .L_18)
.L_18:
        /*0004*/ 	.word	0x00000082


	//----- nvinfo : EIATTR_KPARAM_INFO
	.align		4
.L_19:
        /*0008*/ 	.byte	0x04, 0x17
        /*000a*/ 	.short	(.L_21 - .L_20)
.L_20:
        /*000c*/ 	.word	0x00000000
        /*0010*/ 	.short	0x0003
        /*0012*/ 	.short	0x0018
        /*0014*/ 	.byte	0x00, 0xf0, 0x11, 0x00


	//----- nvinfo : EIATTR_KPARAM_INFO
	.align		4
.L_21:
        /*0018*/ 	.byte	0x04, 0x17
        /*001a*/ 	.short	(.L_23 - .L_22)
.L_22:
        /*001c*/ 	.word	0x00000000
        /*0020*/ 	.short	0x0002
        /*0022*/ 	.short	0x0010
        /*0024*/ 	.byte	0x00, 0xf5, 0x21, 0x00


	//----- nvinfo : EIATTR_KPARAM_INFO
	.align		4
.L_23:
        /*0028*/ 	.byte	0x04, 0x17
        /*002a*/ 	.short	(.L_25 - .L_24)
.L_24:
        /*002c*/ 	.word	0x00000000
        /*0030*/ 	.short	0x0001
        /*0032*/ 	.short	0x0008
        /*0034*/ 	.byte	0x00, 0xf5, 0x21, 0x00


	//----- nvinfo : EIATTR_KPARAM_INFO
	.align		4
.L_25:
        /*0038*/ 	.byte	0x04, 0x17
        /*003a*/ 	.short	(.L_27 - .L_26)
.L_26:
        /*003c*/ 	.word	0x00000000
        /*0040*/ 	.short	0x0000
        /*0042*/ 	.short	0x0000
        /*0044*/ 	.byte	0x00, 0xf5, 0x21, 0x00


	//----- nvinfo : EIATTR_SPARSE_MMA_MASK
	.align		4
.L_27:
        /*0048*/ 	.byte	0x03, 0x50
        /*004a*/ 	.short	0x0000


	//----- nvinfo : EIATTR_MAXREG_COUNT
	.align		4
        /*004c*/ 	.byte	0x03, 0x1b
        /*004e*/ 	.short	0x00ff


	//----- nvinfo : EIATTR_MERCURY_ISA_VERSION
	.align		4
        /*0050*/ 	.byte	0x03, 0x5f
        /*0052*/ 	.short	0x0101


	//----- nvinfo : EIATTR_VRC_CTA_INIT_COUNT
	.align		4
        /*0054*/ 	.byte	0x02, 0x4a
	.zero		1
	.zero		1


	//----- nvinfo : EIATTR_EXIT_INSTR_OFFSETS
	.align		4
        /*0058*/ 	.byte	0x04, 0x1c
        /*005a*/ 	.short	(.L_29 - .L_28)


	//   ....[0]....
.L_28:
        /*005c*/ 	.word	0x00000070


	//   ....[1]....
        /*0060*/ 	.word	0x00000130


	//----- nvinfo : EIATTR_CBANK_PARAM_SIZE
	.align		4
.L_29:
        /*0064*/ 	.byte	0x03, 0x19
        /*0066*/ 	.short	0x001c


	//----- nvinfo : EIATTR_PARAM_CBANK
	.align		4
        /*0068*/ 	.byte	0x04, 0x0a
        /*006a*/ 	.short	(.L_31 - .L_30)
	.align		4
.L_30:
        /*006c*/ 	.word	index@(.nv.constant0._Z5add_3PKdS0_Pdi)
        /*0070*/ 	.short	0x0380
        /*0072*/ 	.short	0x001c


	//----- nvinfo : EIATTR_SW_WAR
	.align		4
.L_31:
        /*0074*/ 	.byte	0x04, 0x36
        /*0076*/ 	.short	(.L_33 - .L_32)
.L_32:
        /*0078*/ 	.word	0x00000008
.L_33:


//--------------------- .nv.info._Z5add_2PKdS0_Pdi --------------------------
	.section	.nv.info._Z5add_2PKdS0_Pdi,"",@"SHT_CUDA_INFO"
	.sectionflags	@""
	.align	4


	//----- nvinfo : EIATTR_CUDA_API_VERSION
	.align		4
        /*0000*/ 	.byte	0x04, 0x37
        /*0002*/ 	.short	(.L_35 - .L_34)
.L_34:
        /*0004*/ 	.word	0x00000082


	//----- nvinfo : EIATTR_KPARAM_INFO
	.align		4
.L_35:
        /*0008*/ 	.byte	0x04, 0x17
        /*000a*/ 	.short	(.L_37 - .L_36)
.L_36:
        /*000c*/ 	.word	0x00000000
        /*0010*/ 	.short	0x0003
        /*0012*/ 	.short	0x0018
        /*0014*/ 	.byte	0x00, 0xf0, 0x11, 0x00


	//----- nvinfo : EIATTR_KPARAM_INFO
	.align		4
.L_37:
        /*0018*/ 	.byte	0x04, 0x17
        /*001a*/ 	.short	(.L_39 - .L_38)
.L_38:
        /*001c*/ 	.word	0x00000000
        /*0020*/ 	.short	0x0002
        /*0022*/ 	.short	0x0010
        /*0024*/ 	.byte	0x00, 0xf5, 0x21, 0x00


	//----- nvinfo : EIATTR_KPARAM_INFO
	.align		4
.L_39:
        /*0028*/ 	.byte	0x04, 0x17
        /*002a*/ 	.short	(.L_41 - .L_40)
.L_40:
        /*002c*/ 	.word	0x00000000
        /*0030*/ 	.short	0x0001
        /*0032*/ 	.short	0x0008
        /*0034*/ 	.byte	0x00, 0xf5, 0x21, 0x00


	//----- nvinfo : EIATTR_KPARAM_INFO
	.align		4
.L_41:
        /*0038*/ 	.byte	0x04, 0x17
        /*003a*/ 	.short	(.L_43 - .L_42)
.L_42:
        /*003c*/ 	.word	0x00000000
        /*0040*/ 	.short	0x0000
        /*0042*/ 	.short	0x0000
        /*0044*/ 	.byte	0x00, 0xf5, 0x21, 0x00


	//----- nvinfo : EIATTR_SPARSE_MMA_MASK
	.align		4
.L_43:
        /*0048*/ 	.byte	0x03, 0x50
        /*004a*/ 	.short	0x0000


	//----- nvinfo : EIATTR_MAXREG_COUNT
	.align		4
        /*004c*/ 	.byte	0x03, 0x1b
        /*004e*/ 	.short	0x00ff


	//----- nvinfo : EIATTR_MERCURY_ISA_VERSION
	.align		4
        /*0050*/ 	.byte	0x03, 0x5f
        /*0052*/ 	.short	0x0101


	//----- nvinfo : EIATTR_VRC_CTA_INIT_COUNT
	.align		4
        /*0054*/ 	.byte	0x02, 0x4a
	.zero		1
	.zero		1


	//----- nvinfo : EIATTR_EXIT_INSTR_OFFSETS
	.align		4
        /*0058*/ 	.byte	0x04, 0x1c
        /*005a*/ 	.short	(.L_45 - .L_44)


	//   ....[0]....
.L_44:
        /*005c*/ 	.word	0x00000070


	//   ....[1]....
        /*0060*/ 	.word	0x00000130


	//----- nvinfo : EIATTR_CBANK_PARAM_SIZE
	.align		4
.L_45:
        /*0064*/ 	.byte	0x03, 0x19
        /*0066*/ 	.short	0x001c


	//----- nvinfo : EIATTR_PARAM_CBANK
	.align		4
        /*0068*/ 	.byte	0x04, 0x0a
        /*006a*/ 	.short	(.L_47 - .L_46)
	.align		4
.L_46:
        /*006c*/ 	.word	index@(.nv.constant0._Z5add_2PKdS0_Pdi)
        /*0070*/ 	.short	0x0380
        /*0072*/ 	.short	0x001c


	//----- nvinfo : EIATTR_SW_WAR
	.align		4
.L_47:
        /*0074*/ 	.byte	0x04, 0x36
        /*0076*/ 	.short	(.L_49 - .L_48)
.L_48:
        /*0078*/ 	.word	0x00000008
.L_49:


//--------------------- .nv.info._Z5add_1PKdS0_Pdi --------------------------
	.section	.nv.info._Z5add_1PKdS0_Pdi,"",@"SHT_CUDA_INFO"
	.sectionflags	@""
	.align	4


	//----- nvinfo : EIATTR_CUDA_API_VERSION
	.align		4
        /*0000*/ 	.byte	0x04, 0x37
        /*0002*/ 	.short	(.L_51 - .L_50)
.L_50:
        /*0004*/ 	.word	0x00000082


	//----- nvinfo : EIATTR_KPARAM_INFO
	.align		4
.L_51:
        /*0008*/ 	.byte	0x04, 0x17
        /*000a*/ 	.short	(.L_53 - .L_52)
.L_52:
        /*000c*/ 	.word	0x00000000
        /*0010*/ 	.short	0x0003
        /*0012*/ 	.short	0x0018
        /*0014*/ 	.byte	0x00, 0xf0, 0x11, 0x00


	//----- nvinfo : EIATTR_KPARAM_INFO
	.align		4
.L_53:
        /*0018*/ 	.byte	0x04, 0x17
        /*001a*/ 	.short	(.L_55 - .L_54)
.L_54:
        /*001c*/ 	.word	0x00000000
        /*0020*/ 	.short	0x0002
        /*0022*/ 	.short	0x0010
        /*0024*/ 	.byte	0x00, 0xf5, 0x21, 0x00


	//----- nvinfo : EIATTR_KPARAM_INFO
	.align		4
.L_55:
        /*0028*/ 	.byte	0x04, 0x17
        /*002a*/ 	.short	(.L_57 - .L_56)
.L_56:
        /*002c*/ 	.word	0x00000000
        /*0030*/ 	.short	0x0001
        /*0032*/ 	.short	0x0008
        /*0034*/ 	.byte	0x00, 0xf5, 0x21, 0x00


	//----- nvinfo : EIATTR_KPARAM_INFO
	.align		4
.L_57:
        /*0038*/ 	.byte	0x04, 0x17
        /*003a*/ 	.short	(.L_59 - .L_58)
.L_58:
        /*003c*/ 	.word	0x00000000
        /*0040*/ 	.short	0x0000
        /*0042*/ 	.short	0x0000
        /*0044*/ 	.byte	0x00, 0xf5, 0x21, 0x00


	//----- nvinfo : EIATTR_SPARSE_MMA_MASK
	.align		4
.L_59:
        /*0048*/ 	.byte	0x03, 0x50
        /*004a*/ 	.short	0x0000


	//----- nvinfo : EIATTR_MAXREG_COUNT
	.align		4
        /*004c*/ 	.byte	0x03, 0x1b
        /*004e*/ 	.short	0x00ff


	//----- nvinfo : EIATTR_MERCURY_ISA_VERSION
	.align		4
        /*0050*/ 	.byte	0x03, 0x5f
        /*0052*/ 	.short	0x0101


	//----- nvinfo : EIATTR_VRC_CTA_INIT_COUNT
	.align		4
        /*0054*/ 	.byte	0x02, 0x4a
	.zero		1
	.zero		1


	//----- nvinfo : EIATTR_EXIT_INSTR_OFFSETS
	.align		4
        /*0058*/ 	.byte	0x04, 0x1c
        /*005a*/ 	.short	(.L_61 - .L_60)


	//   ....[0]....
.L_60:
        /*005c*/ 	.word	0x00000070


	//   ....[1]....
        /*0060*/ 	.word	0x00000130


	//----- nvinfo : EIATTR_CBANK_PARAM_SIZE
	.align		4
.L_61:
        /*0064*/ 	.byte	0x03, 0x19
        /*0066*/ 	.short	0x001c


	//----- nvinfo : EIATTR_PARAM_CBANK
	.align		4
        /*0068*/ 	.byte	0x04, 0x0a
        /*006a*/ 	.short	(.L_63 - .L_62)
	.align		4
.L_62:
        /*006c*/ 	.word	index@(.nv.constant0._Z5add_1PKdS0_Pdi)
        /*0070*/ 	.short	0x0380
        /*0072*/ 	.short	0x001c


	//----- nvinfo : EIATTR_SW_WAR
	.align		4
.L_63:
        /*0074*/ 	.byte	0x04, 0x36
        /*0076*/ 	.short	(.L_65 - .L_64)
.L_64:
        /*0078*/ 	.word	0x00000008
.L_65:


//--------------------- .nv.callgraph             --------------------------
	.section	.nv.callgraph,"",@"SHT_CUDA_CALLGRAPH"
	.align	4
	.sectionentsize	8
	.align		4
        /*0000*/ 	.word	0x00000000
	.align		4
        /*0004*/ 	.word	0xffffffff
	.align		4
        /*0008*/ 	.word	0x00000000
	.align		4
        /*000c*/ 	.word	0xfffffffe
	.align		4
        /*0010*/ 	.word	0x00000000
	.align		4
        /*0014*/ 	.word	0xfffffffd
	.align		4
        /*0018*/ 	.word	0x00000000
	.align		4
        /*001c*/ 	.word	0xfffffffc


//--------------------- .text._Z5add_3PKdS0_Pdi   --------------------------
	.section	.text._Z5add_3PKdS0_Pdi,"ax",@progbits
	.align	128
        .global         _Z5add_3PKdS0_Pdi
        .type           _Z5add_3PKdS0_Pdi,@function
        .size           _Z5add_3PKdS0_Pdi,(.L_x_3 - _Z5add_3PKdS0_Pdi)
        .other          _Z5add_3PKdS0_Pdi,@"STO_CUDA_ENTRY STV_DEFAULT"
_Z5add_3PKdS0_Pdi:
.text._Z5add_3PKdS0_Pdi:
[----:B------:R-:W-:Y:S01]  /*0000*/  LDC R1, c[0x0][0x37c] ;  /* 0x0000df00ff017b82 */ /* 0x000fe20000000800 */
[----:B------:R-:W0:Y:S01]  /*0010*/  S2R R11, SR_CTAID.X ;  /* 0x00000000000b7919 */ /* 0x000e220000002500 */
[----:B------:R-:W0:Y:S01]  /*0020*/  LDCU UR4, c[0x0][0x360] ;  /* 0x00006c00ff0477ac */ /* 0x000e220008000800 */
[----:B------:R-:W0:Y:S01]  /*0030*/  S2R R0, SR_TID.X ;  /* 0x0000000000007919 */ /* 0x000e220000002100 */
[----:B------:R-:W1:Y:S01]  /*0040*/  LDCU UR5, c[0x0][0x398] ;  /* 0x00007300ff0577ac */ /* 0x000e620008000800 */
[----:B0-----:R-:W-:-:S05]  /*0050*/  IMAD R11, R11, UR4, R0 ;  /* 0x000000040b0b7c24 */ /* 0x001fca000f8e0200 */
[----:B-1----:R-:W-:-:S13]  /*0060*/  ISETP.GE.AND P0, PT, R11, UR5, PT ;  /* 0x000000050b007c0c */ /* 0x002fda000bf06270 */
[----:B------:R-:W-:Y:S05]  /*0070*/  @P0 EXIT ;  /* 0x000000000000094d */ /* 0x000fea0003800000 */
[----:B------:R-:W0:Y:S01]  /*0080*/  LDC.64 R2, c[0x0][0x380] ;  /* 0x0000e000ff027b82 */ /* 0x000e220000000a00 */
[----:B------:R-:W1:Y:S07]  /*0090*/  LDCU.64 UR4, c[0x0][0x358] ;  /* 0x00006b00ff0477ac */ /* 0x000e6e0008000a00 */
[----:B------:R-:W2:Y:S08]  /*00a0*/  LDC.64 R4, c[0x0][0x388] ;  /* 0x0000e200ff047b82 */ /* 0x000eb00000000a00 */
[----:B------:R-:W3:Y:S01]  /*00b0*/  LDC.64 R6, c[0x0][0x390] ;  /* 0x0000e400ff067b82 */ /* 0x000ee20000000a00 */
[----:B0-----:R-:W-:-:S06]  /*00c0*/  IMAD.WIDE R2, R11, 0x8, R2 ;  /* 0x000000080b027825 */ /* 0x001fcc00078e0202 */
[----:B-1----:R-:W4:Y:S01]  /*00d0*/  LDG.E.64 R2, desc[UR4][R2.64] ;  /* 0x0000000402027981 */ /* 0x002f22000c1e1b00 */
[----:B--2---:R-:W-:-:S06]  /*00e0*/  IMAD.WIDE R4, R11, 0x8, R4 ;  /* 0x000000080b047825 */ /* 0x004fcc00078e0204 */
[----:B------:R-:W4:Y:S01]  /*00f0*/  LDG.E.64 R4, desc[UR4][R4.64] ;  /* 0x0000000404047981 */ /* 0x000f22000c1e1b00 */
[----:B---3--:R-:W-:Y:S01]  /*0100*/  IMAD.WIDE R6, R11, 0x8, R6 ;  /* 0x000000080b067825 */ /* 0x008fe200078e0206 */
[----:B----4-:R-:W-:-:S07]  /*0110*/  DADD R8, R2, R4 ;  /* 0x0000000002087229 */ /* 0x010fce0000000004 */
[----:B------:R-:W-:Y:S01]  /*0120*/  STG.E.64 desc[UR4][R6.64], R8 ;  /* 0x0000000806007986 */ /* 0x000fe2000c101b04 */
[----:B------:R-:W-:Y:S05]  /*0130*/  EXIT ;  /* 0x000000000000794d */ /* 0x000fea0003800000 */
.L_x_0:
[----:B------:R-:W-:-:S00]  /*0140*/  BRA `(.L_x_0) ;  /* 0xfffffffc00fc7947 */ /* 0x000fc0000383ffff */
[----:B------:R-:W-:-:S00]  /*0150*/  NOP ;  /* 0x0000000000007918 */ /* 0x000fc00000000000 */
        /* <DEDUP_REMOVED lines=10> */
.L_x_3:


//--------------------- .text._Z5add_2PKdS0_Pdi   --------------------------
	.section	.text._Z5add_2PKdS0_Pdi,"ax",@progbits
	.align	128
        .global         _Z5add_2PKdS0_Pdi
        .type           _Z5add_2PKdS0_Pdi,@function
        .size           _Z5add_2PKdS0_Pdi,(.L_x_4 - _Z5add_2PKdS0_Pdi)
        .other          _Z5add_2PKdS0_Pdi,@"STO_CUDA_ENTRY STV_DEFAULT"
_Z5add_2PKdS0_Pdi:
.text._Z5add_2PKdS0_Pdi:
        /* <DEDUP_REMOVED lines=20> */
.L_x_1:
        /* <DEDUP_REMOVED lines=12> */
.L_x_4:


//--------------------- .text._Z5add_1PKdS0_Pdi   --------------------------
	.section	.text._Z5add_1PKdS0_Pdi,"ax",@progbits
	.align	128
        .global         _Z5add_1PKdS0_Pdi
        .type           _Z5add_1PKdS0_Pdi,@function
        .size           _Z5add_1PKdS0_Pdi,(.L_x_5 - _Z5add_1PKdS0_Pdi)
        .other          _Z5add_1PKdS0_Pdi,@"STO_CUDA_ENTRY STV_DEFAULT"
_Z5add_1PKdS0_Pdi:
.text._Z5add_1PKdS0_Pdi:
        /* <DEDUP_REMOVED lines=20> */
.L_x_2:
        /* <DEDUP_REMOVED lines=12> */
.L_x_5:


//--------------------- .nv.shared.reserved.0     --------------------------
	.section	.nv.shared.reserved.0,"aw",@nobits
	.weak		__nv_reservedSMEM_offset_0_alias
	.size		__nv_reservedSMEM_offset_0_alias, 0, 64
	.other		__nv_reservedSMEM_offset_0_alias,@"STO_CUDA_RESERVED_SHARED STV_DEFAULT"
__nv_reservedSMEM_offset_0_alias:
	.zero		0
	.zero		64


//--------------------- .nv.constant0._Z5add_3PKdS0_Pdi --------------------------
	.section	.nv.constant0._Z5add_3PKdS0_Pdi,"a",@progbits
	.sectionflags	@""
	.align	4
.nv.constant0._Z5add_3PKdS0_Pdi:
	.zero		924


//--------------------- .nv.constant0._Z5add_2PKdS0_Pdi --------------------------
	.section	.nv.constant0._Z5add_2PKdS0_Pdi,"a",@progbits
	.sectionflags	@""
	.align	4
.nv.constant0._Z5add_2PKdS0_Pdi:
	.zero		924


//--------------------- .nv.constant0._Z5add_1PKdS0_Pdi --------------------------
	.section	.nv.constant0._Z5add_1PKdS0_Pdi,"a",@progbits
	.sectionflags	@""
	.align	4
.nv.constant0._Z5add_1PKdS0_Pdi:
	.zero		924


//--------------------- SYMBOLS --------------------------

	.type		.nv.reservedSmem.offset0,@object
	.size		.nv.reservedSmem.offset0,0x4
